	.headerflags	@"EF_CUDA_TEXMODE_UNIFIED EF_CUDA_64BIT_ADDRESS EF_CUDA_ACCELERATORS EF_CUDA_SM90 EF_CUDA_VIRTUAL_SM(EF_CUDA_SM90)"
	.elftype	@"ET_EXEC"


//--------------------- .nv.info                  --------------------------
	.section	.nv.info,"",@"SHT_CUDA_INFO"
	.align	4


	//----- nvinfo : EIATTR_REGCOUNT
	.align		4
        /*0000*/ 	.byte	0x04, 0x2f
        /*0002*/ 	.short	(.L_1 - .L_0)
	.align		4
.L_0:
        /*0004*/ 	.word	index@(triton_poi_fused_add_mul_0)
        /*0008*/ 	.word	0x0000000a


	//----- nvinfo : EIATTR_MIN_STACK_SIZE
	.align		4
.L_1:
        /*000c*/ 	.byte	0x04, 0x12
        /*000e*/ 	.short	(.L_3 - .L_2)
	.align		4
.L_2:
        /*0010*/ 	.word	index@(triton_poi_fused_add_mul_0)
        /*0014*/ 	.word	0x00000000


	//----- nvinfo : EIATTR_FRAME_SIZE
	.align		4
.L_3:
        /*0018*/ 	.byte	0x04, 0x11
        /*001a*/ 	.short	(.L_5 - .L_4)
	.align		4
.L_4:
        /*001c*/ 	.word	index@(triton_poi_fused_add_mul_0)
        /*0020*/ 	.word	0x00000000


	//----- nvinfo : EIATTR_MIN_STACK_SIZE
	.align		4
.L_5:
        /*0024*/ 	.byte	0x04, 0x12
        /*0026*/ 	.short	(.L_7 - .L_6)
	.align		4
.L_6:
        /*0028*/ 	.word	index@(triton_poi_fused_add_mul_0)
        /*002c*/ 	.word	0x00000000
.L_7:


//--------------------- .nv.info.triton_poi_fused_add_mul_0 --------------------------
	.section	.nv.info.triton_poi_fused_add_mul_0,"",@"SHT_CUDA_INFO"
	.sectionflags	@""
	.align	4


	//----- nvinfo : EIATTR_CUDA_API_VERSION
	.align		4
        /*0000*/ 	.byte	0x04, 0x37
        /*0002*/ 	.short	(.L_9 - .L_8)
.L_8:
        /*0004*/ 	.word	0x0000007c


	//----- nvinfo : EIATTR_KPARAM_INFO
	.align		4
.L_9:
        /*0008*/ 	.byte	0x04, 0x17
        /*000a*/ 	.short	(.L_11 - .L_10)
.L_10:
        /*000c*/ 	.word	0x00000000
        /*0010*/ 	.short	0x0002
        /*0012*/ 	.short	0x0010
        /*0014*/ 	.byte	0x00, 0xf0, 0x11, 0x00


	//----- nvinfo : EIATTR_KPARAM_INFO
	.align		4
.L_11:
        /*0018*/ 	.byte	0x04, 0x17
        /*001a*/ 	.short	(.L_13 - .L_12)
.L_12:
        /*001c*/ 	.word	0x00000000
        /*0020*/ 	.short	0x0001
        /*0022*/ 	.short	0x0008
        /*0024*/ 	.byte	0x00, 0xf4, 0x21, 0x00


	//----- nvinfo : EIATTR_KPARAM_INFO
	.align		4
.L_13:
        /*0028*/ 	.byte	0x04, 0x17
        /*002a*/ 	.short	(.L_15 - .L_14)
.L_14:
        /*002c*/ 	.word	0x00000000
        /*0030*/ 	.short	0x0000
        /*0032*/ 	.short	0x0000
        /*0034*/ 	.byte	0x00, 0xf4, 0x21, 0x00


	//----- nvinfo : EIATTR_SPARSE_MMA_MASK
	.align		4
.L_15:
        /*0038*/ 	.byte	0x03, 0x50
        /*003a*/ 	.short	0x0000


	//----- nvinfo : EIATTR_MAXREG_COUNT
	.align		4
        /*003c*/ 	.byte	0x03, 0x1b
        /*003e*/ 	.short	0x00ff


	//----- nvinfo : EIATTR_EXIT_INSTR_OFFSETS
	.align		4
        /*0040*/ 	.byte	0x04, 0x1c
        /*0042*/ 	.short	(.L_17 - .L_16)


	//   ....[0]....
.L_16:
        /*0044*/ 	.word	0x00000100


	//   ....[1]....
        /*0048*/ 	.word	0x00000120


	//----- nvinfo : EIATTR_REQNTID
	.align		4
.L_17:
        /*004c*/ 	.byte	0x04, 0x10
        /*004e*/ 	.short	(.L_19 - .L_18)
.L_18:
        /*0050*/ 	.word	0x00000080
        /*0054*/ 	.word	0x00000001
        /*0058*/ 	.word	0x00000001


	//----- nvinfo : EIATTR_CBANK_PARAM_SIZE
	.align		4
.L_19:
        /*005c*/ 	.byte	0x03, 0x19
        /*005e*/ 	.short	0x0014


	//----- nvinfo : EIATTR_PARAM_CBANK
	.align		4
        /*0060*/ 	.byte	0x04, 0x0a
        /*0062*/ 	.short	(.L_21 - .L_20)
	.align		4
.L_20:
        /*0064*/ 	.word	index@(.nv.constant0.triton_poi_fused_add_mul_0)
        /*0068*/ 	.short	0x0210
        /*006a*/ 	.short	0x0014


	//----- nvinfo : EIATTR_SW_WAR
	.align		4
.L_21:
        /*006c*/ 	.byte	0x04, 0x36
        /*006e*/ 	.short	(.L_23 - .L_22)
.L_22:
        /*0070*/ 	.word	0x00000008
.L_23:


//--------------------- .nv.callgraph             --------------------------
	.section	.nv.callgraph,"",@"SHT_CUDA_CALLGRAPH"
	.align	4
	.sectionentsize	8
	.align		4
        /*0000*/ 	.word	0x00000000
	.align		4
        /*0004*/ 	.word	0xffffffff
	.align		4
        /*0008*/ 	.word	0x00000000
	.align		4
        /*000c*/ 	.word	0xfffffffe
	.align		4
        /*0010*/ 	.word	0x00000000
	.align		4
        /*0014*/ 	.word	0xfffffffd
	.align		4
        /*0018*/ 	.word	0x00000000
	.align		4
        /*001c*/ 	.word	0xfffffffc


//--------------------- .text.triton_poi_fused_add_mul_0 --------------------------
	.section	.text.triton_poi_fused_add_mul_0,"ax",@progbits
	.align	128
        .global         triton_poi_fused_add_mul_0
        .type           triton_poi_fused_add_mul_0,@function
        .size           triton_poi_fused_add_mul_0,(.L_x_1 - triton_poi_fused_add_mul_0)
        .other          triton_poi_fused_add_mul_0,@"STO_CUDA_ENTRY STV_DEFAULT"
triton_poi_fused_add_mul_0:
.text.triton_poi_fused_add_mul_0:
[----:B------:R-:W0:Y:S02]  /*0000*/  LDC R1, c[0x0][0x28] ;  /* 0x00000a00ff017b82 */ /* 0x000e240000000800 */
[----:B------:R-:W1:Y:S01]  /*0010*/  S2R R0, SR_TID.X ;  /* 0x0000000000007919 */ /* 0x000e620000002100 */
[----:B------:R-:W2:Y:S01]  /*0020*/  LDC.64 R2, c[0x0][0x218] ;  /* 0x00008600ff027b82 */ /* 0x000ea20000000a00 */
[----:B------:R-:W-:Y:S01]  /*0030*/  ULDC.64 UR4, c[0x0][0x208] ;  /* 0x0000820000047ab9 */ /* 0x000fe20000000a00 */
[----:B------:R-:W3:Y:S06]  /*0040*/  S2R R7, SR_CTAID.X ;  /* 0x0000000000077919 */ /* 0x000eec0000002500 */
[----:B------:R-:W4:Y:S01]  /*0050*/  LDC.64 R4, c[0x0][0x210] ;  /* 0x00008400ff047b82 */ /* 0x000f220000000a00 */
[----:B-1----:R-:W-:-:S04]  /*0060*/  LOP3.LUT R0, R0, 0x7f, RZ, 0xc0, !PT ;  /* 0x0000007f00007812 */ /* 0x002fc800078ec0ff */
[----:B---3--:R-:W-:Y:S01]  /*0070*/  LEA R7, R7, R0, 0x7 ;  /* 0x0000000007077211 */ /* 0x008fe200078e38ff */
[----:B------:R-:W-:-:S03]  /*0080*/  HFMA2.MMA R0, -RZ, RZ, 0, 0 ;  /* 0x00000000ff007435 */ /* 0x000fc600000001ff */
[C---:B------:R-:W-:Y:S01]  /*0090*/  ISETP.GE.AND P0, PT, R7.reuse, 0x100, PT ;  /* 0x000001000700780c */ /* 0x040fe20003f06270 */
[----:B--2---:R-:W-:-:S04]  /*00a0*/  IMAD.WIDE R2, R7, 0x4, R2 ;  /* 0x0000000407027825 */ /* 0x004fc800078e0202 */
[----:B----4-:R-:W-:Y:S01]  /*00b0*/  IMAD.WIDE R4, R7, 0x4, R4 ;  /* 0x0000000407047825 */ /* 0x010fe200078e0204 */
[----:B------:R-:W-:-:S07]  /*00c0*/  MOV R7, RZ ;  /* 0x000000ff00077202 */ /* 0x000fce0000000f00 */
[----:B------:R-:W2:Y:S04]  /*00d0*/  @!P0 LDG.E R0, desc[UR4][R2.64] ;  /* 0x0000000402008981 */ /* 0x000ea8000c1e1900 */
[----:B------:R-:W2:Y:S02]  /*00e0*/  @!P0 LDG.E R7, desc[UR4][R4.64] ;  /* 0x0000000404078981 */ /* 0x000ea4000c1e1900 */
[----:B--2---:R-:W-:Y:S01]  /*00f0*/  FFMA R7, R7, 0.050000000745058059692, R0 ;  /* 0x3d4ccccd07077823 */ /* 0x004fe20000000000 */
[----:B------:R-:W-:Y:S06]  /*0100*/  @P0 EXIT ;  /* 0x000000000000094d */ /* 0x000fec0003800000 */
[----:B------:R-:W-:Y:S01]  /*0110*/  STG.E desc[UR4][R4.64], R7 ;  /* 0x0000000704007986 */ /* 0x000fe2000c101904 */
[----:B------:R-:W-:Y:S05]  /*0120*/  EXIT ;  /* 0x000000000000794d */ /* 0x000fea0003800000 */
.L_x_0:
[----:B------:R-:W-:-:S00]  /*0130*/  BRA `(.L_x_0) ;  /* 0xfffffffc00fc7947 */ /* 0x000fc0000383ffff */
[----:B------:R-:W-:-:S00]  /*0140*/  NOP ;  /* 0x0000000000007918 */ /* 0x000fc00000000000 */
        /* <DEDUP_REMOVED lines=11> */
.L_x_1:


//--------------------- .nv.constant0.triton_poi_fused_add_mul_0 --------------------------
	.section	.nv.constant0.triton_poi_fused_add_mul_0,"a",@progbits
	.sectionflags	@""
	.align	4
.nv.constant0.triton_poi_fused_add_mul_0:
	.zero		548
